//
// Generated by NVIDIA NVVM Compiler
//
// Compiler Build ID: CL-36424714
// Cuda compilation tools, release 13.0, V13.0.88
// Based on NVVM 20.0.0
//

.version 9.0
.target sm_100
.address_size 64

	// .globl	_Z15register_tilingPiS_S_iii

.visible .entry _Z15register_tilingPiS_S_iii(
	.param .u64 .ptr .align 1 _Z15register_tilingPiS_S_iii_param_0,
	.param .u64 .ptr .align 1 _Z15register_tilingPiS_S_iii_param_1,
	.param .u64 .ptr .align 1 _Z15register_tilingPiS_S_iii_param_2,
	.param .u32 _Z15register_tilingPiS_S_iii_param_3,
	.param .u32 _Z15register_tilingPiS_S_iii_param_4,
	.param .u32 _Z15register_tilingPiS_S_iii_param_5
)
{
	.reg .pred 	%p<8>;
	.reg .b32 	%r<76>;
	.reg .b32 	%f<92>;
	.reg .b64 	%rd<49>;

	ld.param.u64 	%rd7, [_Z15register_tilingPiS_S_iii_param_0];
	ld.param.u64 	%rd8, [_Z15register_tilingPiS_S_iii_param_1];
	ld.param.u32 	%r17, [_Z15register_tilingPiS_S_iii_param_4];
	ld.param.u32 	%r18, [_Z15register_tilingPiS_S_iii_param_5];
	cvta.to.global.u64 	%rd1, %rd8;
	cvta.to.global.u64 	%rd2, %rd7;
	mov.u32 	%r19, %ctaid.y;
	mov.u32 	%r20, %ntid.y;
	mov.u32 	%r21, %tid.y;
	mad.lo.s32 	%r22, %r19, %r20, %r21;
	shl.b32 	%r1, %r22, 1;
	mov.u32 	%r23, %ctaid.x;
	mov.u32 	%r24, %ntid.x;
	mov.u32 	%r25, %tid.x;
	mad.lo.s32 	%r26, %r23, %r24, %r25;
	shl.b32 	%r2, %r26, 1;
	setp.lt.s32 	%p1, %r18, 1;
	mov.f32 	%f88, 0f00000000;
	mov.f32 	%f89, %f88;
	mov.f32 	%f90, %f88;
	mov.f32 	%f91, %f88;
	@%p1 bra 	$L__BB0_9;
	and.b32  	%r3, %r18, 3;
	setp.lt.u32 	%p2, %r18, 4;
	mov.b32 	%r75, 0;
	mov.f32 	%f88, 0f00000000;
	@%p2 bra 	$L__BB0_4;
	and.b32  	%r75, %r18, 2147483644;
	mul.lo.s32 	%r28, %r1, %r18;
	neg.s32 	%r73, %r75;
	add.s32 	%r72, %r28, %r18;
	mul.wide.u32 	%rd9, %r28, 4;
	add.s64 	%rd10, %rd9, %rd2;
	add.s64 	%rd48, %rd10, 8;
	shl.b32 	%r7, %r17, 2;
	mov.f32 	%f88, 0f00000000;
	mul.wide.s32 	%rd15, %r17, 4;
	mov.u32 	%r71, %r2;
	mov.f32 	%f89, %f88;
	mov.f32 	%f90, %f88;
	mov.f32 	%f91, %f88;
$L__BB0_3:
	.pragma "nounroll";
	ld.global.u32 	%r29, [%rd48+-8];
	cvt.rn.f32.s32 	%f32, %r29;
	mul.wide.s32 	%rd11, %r71, 4;
	add.s64 	%rd12, %rd1, %rd11;
	ld.global.u32 	%r30, [%rd12];
	cvt.rn.f32.s32 	%f33, %r30;
	mul.wide.u32 	%rd13, %r72, 4;
	add.s64 	%rd14, %rd2, %rd13;
	ld.global.u32 	%r31, [%rd14];
	cvt.rn.f32.s32 	%f34, %r31;
	ld.global.u32 	%r32, [%rd12+4];
	cvt.rn.f32.s32 	%f35, %r32;
	fma.rn.f32 	%f36, %f32, %f33, %f91;
	fma.rn.f32 	%f37, %f32, %f35, %f90;
	fma.rn.f32 	%f38, %f34, %f33, %f89;
	fma.rn.f32 	%f39, %f34, %f35, %f88;
	ld.global.u32 	%r33, [%rd48+-4];
	cvt.rn.f32.s32 	%f40, %r33;
	add.s64 	%rd16, %rd12, %rd15;
	ld.global.u32 	%r34, [%rd16];
	cvt.rn.f32.s32 	%f41, %r34;
	ld.global.u32 	%r35, [%rd14+4];
	cvt.rn.f32.s32 	%f42, %r35;
	ld.global.u32 	%r36, [%rd16+4];
	cvt.rn.f32.s32 	%f43, %r36;
	fma.rn.f32 	%f44, %f40, %f41, %f36;
	fma.rn.f32 	%f45, %f40, %f43, %f37;
	fma.rn.f32 	%f46, %f42, %f41, %f38;
	fma.rn.f32 	%f47, %f42, %f43, %f39;
	ld.global.u32 	%r37, [%rd48];
	cvt.rn.f32.s32 	%f48, %r37;
	add.s64 	%rd17, %rd16, %rd15;
	ld.global.u32 	%r38, [%rd17];
	cvt.rn.f32.s32 	%f49, %r38;
	ld.global.u32 	%r39, [%rd14+8];
	cvt.rn.f32.s32 	%f50, %r39;
	ld.global.u32 	%r40, [%rd17+4];
	cvt.rn.f32.s32 	%f51, %r40;
	fma.rn.f32 	%f52, %f48, %f49, %f44;
	fma.rn.f32 	%f53, %f48, %f51, %f45;
	fma.rn.f32 	%f54, %f50, %f49, %f46;
	fma.rn.f32 	%f55, %f50, %f51, %f47;
	ld.global.u32 	%r41, [%rd48+4];
	cvt.rn.f32.s32 	%f56, %r41;
	add.s64 	%rd18, %rd17, %rd15;
	ld.global.u32 	%r42, [%rd18];
	cvt.rn.f32.s32 	%f57, %r42;
	ld.global.u32 	%r43, [%rd14+12];
	cvt.rn.f32.s32 	%f58, %r43;
	ld.global.u32 	%r44, [%rd18+4];
	cvt.rn.f32.s32 	%f59, %r44;
	fma.rn.f32 	%f91, %f56, %f57, %f52;
	fma.rn.f32 	%f90, %f56, %f59, %f53;
	fma.rn.f32 	%f89, %f58, %f57, %f54;
	fma.rn.f32 	%f88, %f58, %f59, %f55;
	add.s32 	%r73, %r73, 4;
	add.s32 	%r72, %r72, 4;
	add.s64 	%rd48, %rd48, 16;
	add.s32 	%r71, %r71, %r7;
	setp.ne.s32 	%p3, %r73, 0;
	@%p3 bra 	$L__BB0_3;
$L__BB0_4:
	setp.eq.s32 	%p4, %r3, 0;
	@%p4 bra 	$L__BB0_9;
	setp.eq.s32 	%p5, %r3, 1;
	@%p5 bra 	$L__BB0_7;
	mad.lo.s32 	%r45, %r75, %r17, %r2;
	mul.lo.s32 	%r46, %r1, %r18;
	add.s32 	%r47, %r46, %r75;
	mul.wide.u32 	%rd19, %r47, 4;
	add.s64 	%rd20, %rd2, %rd19;
	ld.global.u32 	%r48, [%rd20];
	cvt.rn.f32.s32 	%f60, %r48;
	mul.wide.s32 	%rd21, %r45, 4;
	add.s64 	%rd22, %rd1, %rd21;
	ld.global.u32 	%r49, [%rd22];
	cvt.rn.f32.s32 	%f61, %r49;
	add.s32 	%r50, %r46, %r18;
	add.s32 	%r51, %r47, %r18;
	mul.wide.u32 	%rd23, %r51, 4;
	add.s64 	%rd24, %rd2, %rd23;
	ld.global.u32 	%r52, [%rd24];
	cvt.rn.f32.s32 	%f62, %r52;
	ld.global.u32 	%r53, [%rd22+4];
	cvt.rn.f32.s32 	%f63, %r53;
	fma.rn.f32 	%f64, %f60, %f61, %f91;
	fma.rn.f32 	%f65, %f60, %f63, %f90;
	fma.rn.f32 	%f66, %f62, %f61, %f89;
	fma.rn.f32 	%f67, %f62, %f63, %f88;
	cvt.u64.u32 	%rd25, %r46;
	cvt.u64.u32 	%rd26, %r75;
	add.s64 	%rd27, %rd25, %rd26;
	shl.b64 	%rd28, %rd27, 2;
	add.s64 	%rd29, %rd2, %rd28;
	ld.global.u32 	%r54, [%rd29+4];
	cvt.rn.f32.s32 	%f68, %r54;
	mul.wide.s32 	%rd30, %r17, 4;
	add.s64 	%rd31, %rd22, %rd30;
	ld.global.u32 	%r55, [%rd31];
	cvt.rn.f32.s32 	%f69, %r55;
	cvt.u64.u32 	%rd32, %r50;
	add.s64 	%rd33, %rd32, %rd26;
	shl.b64 	%rd34, %rd33, 2;
	add.s64 	%rd35, %rd2, %rd34;
	ld.global.u32 	%r56, [%rd35+4];
	cvt.rn.f32.s32 	%f70, %r56;
	ld.global.u32 	%r57, [%rd31+4];
	cvt.rn.f32.s32 	%f71, %r57;
	fma.rn.f32 	%f91, %f68, %f69, %f64;
	fma.rn.f32 	%f90, %f68, %f71, %f65;
	fma.rn.f32 	%f89, %f70, %f69, %f66;
	fma.rn.f32 	%f88, %f70, %f71, %f67;
	add.s32 	%r75, %r75, 2;
$L__BB0_7:
	and.b32  	%r58, %r18, 1;
	setp.eq.b32 	%p6, %r58, 1;
	not.pred 	%p7, %p6;
	@%p7 bra 	$L__BB0_9;
	mad.lo.s32 	%r59, %r75, %r17, %r2;
	mad.lo.s32 	%r60, %r1, %r18, %r75;
	mul.wide.u32 	%rd36, %r60, 4;
	add.s64 	%rd37, %rd2, %rd36;
	ld.global.u32 	%r61, [%rd37];
	cvt.rn.f32.s32 	%f72, %r61;
	mul.wide.s32 	%rd38, %r59, 4;
	add.s64 	%rd39, %rd1, %rd38;
	ld.global.u32 	%r62, [%rd39];
	cvt.rn.f32.s32 	%f73, %r62;
	add.s32 	%r63, %r60, %r18;
	mul.wide.u32 	%rd40, %r63, 4;
	add.s64 	%rd41, %rd2, %rd40;
	ld.global.u32 	%r64, [%rd41];
	cvt.rn.f32.s32 	%f74, %r64;
	ld.global.u32 	%r65, [%rd39+4];
	cvt.rn.f32.s32 	%f75, %r65;
	fma.rn.f32 	%f91, %f72, %f73, %f91;
	fma.rn.f32 	%f90, %f72, %f75, %f90;
	fma.rn.f32 	%f89, %f74, %f73, %f89;
	fma.rn.f32 	%f88, %f74, %f75, %f88;
$L__BB0_9:
	ld.param.u64 	%rd47, [_Z15register_tilingPiS_S_iii_param_2];
	cvta.to.global.u64 	%rd42, %rd47;
	mad.lo.s32 	%r66, %r1, %r17, %r2;
	cvt.rzi.s32.f32 	%r67, %f91;
	mul.wide.s32 	%rd43, %r66, 4;
	add.s64 	%rd44, %rd42, %rd43;
	st.global.u32 	[%rd44], %r67;
	cvt.rzi.s32.f32 	%r68, %f90;
	st.global.u32 	[%rd44+4], %r68;
	cvt.rzi.s32.f32 	%r69, %f89;
	mul.wide.s32 	%rd45, %r17, 4;
	add.s64 	%rd46, %rd44, %rd45;
	st.global.u32 	[%rd46], %r69;
	cvt.rzi.s32.f32 	%r70, %f88;
	st.global.u32 	[%rd46+4], %r70;
	ret;

}


// ===== COMPILED SASS (sm_100) =====

	.target	sm_100

	.elftype	@"ET_EXEC"


//--------------------- .note.nv.tkinfo           --------------------------
	.section	.note.nv.tkinfo,"",@"SHT_NOTE"
	.sectionflags	@"SHF_NOTE_NV_TKINFO"
	.tkinfo
        /*0018*/ 	.word	0x00000002
        /*0030*/ 	.string	""
        /*0030*/ 	.string	"ptxas"
        /*0030*/ 	.string	"Cuda compilation tools, release 13.0, V13.0.88"
        /*0030*/ 	.string	"Build cuda_13.0.r13.0/compiler.36424714_0"
        /*0030*/ 	.string	"-arch sm_100 -m 64 "



//--------------------- .note.nv.cuinfo           --------------------------
	.section	.note.nv.cuinfo,"",@"SHT_NOTE"
	.sectionflags	@"SHF_NOTE_NV_CUINFO"
        /*0018*/ 	.short	0x0002
        /*001a*/ 	.short	0x0064
        /*001c*/ 	.short	0x0082
	.zero		2


//--------------------- .nv.info                  --------------------------
	.section	.nv.info,"",@"SHT_CUDA_INFO"
	.align	4


	//----- nvinfo : EIATTR_REGCOUNT
	.align		4
        /*0000*/ 	.byte	0x04, 0x2f
        /*0002*/ 	.short	(.L_1 - .L_0)
	.align		4
.L_0:
        /*0004*/ 	.word	index@(_Z15register_tilingPiS_S_iii)
        /*0008*/ 	.word	0x00000020


	//----- nvinfo : EIATTR_FRAME_SIZE
	.align		4
.L_1:
        /*000c*/ 	.byte	0x04, 0x11
        /*000e*/ 	.short	(.L_3 - .L_2)
	.align		4
.L_2:
        /*0010*/ 	.word	index@(_Z15register_tilingPiS_S_iii)
        /*0014*/ 	.word	0x00000000


	//----- nvinfo : EIATTR_MIN_STACK_SIZE
	.align		4
.L_3:
        /*0018*/ 	.byte	0x04, 0x12
        /*001a*/ 	.short	(.L_5 - .L_4)
	.align		4
.L_4:
        /*001c*/ 	.word	index@(_Z15register_tilingPiS_S_iii)
        /*0020*/ 	.word	0x00000000
.L_5:


//--------------------- .nv.compat                --------------------------
	.section	.nv.compat,"",@"SHT_CUDA_COMPAT_INFO"
	.align	4
        /*0000*/ 	.byte	0x02, 0x09, 0x00, 0x00, 0x02, 0x02, 0x01, 0x00, 0x02, 0x05, 0x05, 0x00, 0x03, 0x07, 0x01, 0x01
        /*0010*/ 	.byte	0x02, 0x03, 0x00, 0x00, 0x02, 0x06, 0x01, 0x00, 0x04, 0x0b, 0x08, 0x00, 0x09, 0x00, 0x00, 0x00
        /*0020*/ 	.byte	0x00, 0x00, 0x00, 0x00


//--------------------- .nv.info._Z15register_tilingPiS_S_iii --------------------------
	.section	.nv.info._Z15register_tilingPiS_S_iii,"",@"SHT_CUDA_INFO"
	.sectionflags	@""
	.align	4


	//----- nvinfo : EIATTR_CUDA_API_VERSION
	.align		4
        /*0000*/ 	.byte	0x04, 0x37
        /*0002*/ 	.short	(.L_7 - .L_6)
.L_6:
        /*0004*/ 	.word	0x00000082


	//----- nvinfo : EIATTR_KPARAM_INFO
	.align		4
.L_7:
        /*0008*/ 	.byte	0x04, 0x17
        /*000a*/ 	.short	(.L_9 - .L_8)
.L_8:
        /*000c*/ 	.word	0x00000000
        /*0010*/ 	.short	0x0005
        /*0012*/ 	.short	0x0020
        /*0014*/ 	.byte	0x00, 0xf0, 0x11, 0x00


	//----- nvinfo : EIATTR_KPARAM_INFO
	.align		4
.L_9:
        /*0018*/ 	.byte	0x04, 0x17
        /*001a*/ 	.short	(.L_11 - .L_10)
.L_10:
        /*001c*/ 	.word	0x00000000
        /*0020*/ 	.short	0x0004
        /*0022*/ 	.short	0x001c
        /*0024*/ 	.byte	0x00, 0xf0, 0x11, 0x00


	//----- nvinfo : EIATTR_KPARAM_INFO
	.align		4
.L_11:
        /*0028*/ 	.byte	0x04, 0x17
        /*002a*/ 	.short	(.L_13 - .L_12)
.L_12:
        /*002c*/ 	.word	0x00000000
        /*0030*/ 	.short	0x0003
        /*0032*/ 	.short	0x0018
        /*0034*/ 	.byte	0x00, 0xf0, 0x11, 0x00


	//----- nvinfo : EIATTR_KPARAM_INFO
	.align		4
.L_13:
        /*0038*/ 	.byte	0x04, 0x17
        /*003a*/ 	.short	(.L_15 - .L_14)
.L_14:
        /*003c*/ 	.word	0x00000000
        /*0040*/ 	.short	0x0002
        /*0042*/ 	.short	0x0010
        /*0044*/ 	.byte	0x00, 0xf5, 0x21, 0x00


	//----- nvinfo : EIATTR_KPARAM_INFO
	.align		4
.L_15:
        /*0048*/ 	.byte	0x04, 0x17
        /*004a*/ 	.short	(.L_17 - .L_16)
.L_16:
        /*004c*/ 	.word	0x00000000
        /*0050*/ 	.short	0x0001
        /*0052*/ 	.short	0x0008
        /*0054*/ 	.byte	0x00, 0xf5, 0x21, 0x00


	//----- nvinfo : EIATTR_KPARAM_INFO
	.align		4
.L_17:
        /*0058*/ 	.byte	0x04, 0x17
        /*005a*/ 	.short	(.L_19 - .L_18)
.L_18:
        /*005c*/ 	.word	0x00000000
        /*0060*/ 	.short	0x0000
        /*0062*/ 	.short	0x0000
        /*0064*/ 	.byte	0x00, 0xf5, 0x21, 0x00


	//----- nvinfo : EIATTR_SPARSE_MMA_MASK
	.align		4
.L_19:
        /*0068*/ 	.byte	0x03, 0x50
        /*006a*/ 	.short	0x0000


	//----- nvinfo : EIATTR_MAXREG_COUNT
	.align		4
        /*006c*/ 	.byte	0x03, 0x1b
        /*006e*/ 	.short	0x00ff


	//----- nvinfo : EIATTR_MERCURY_ISA_VERSION
	.align		4
        /*0070*/ 	.byte	0x03, 0x5f
        /*0072*/ 	.short	0x0101


	//----- nvinfo : EIATTR_VRC_CTA_INIT_COUNT
	.align		4
        /*0074*/ 	.byte	0x02, 0x4a
	.zero		1
	.zero		1


	//----- nvinfo : EIATTR_EXIT_INSTR_OFFSETS
	.align		4
        /*0078*/ 	.byte	0x04, 0x1c
        /*007a*/ 	.short	(.L_21 - .L_20)


	//   ....[0]....
.L_20:
        /*007c*/ 	.word	0x00000b90


	//----- nvinfo : EIATTR_CBANK_PARAM_SIZE
	.align		4
.L_21:
        /*0080*/ 	.byte	0x03, 0x19
        /*0082*/ 	.short	0x0024


	//----- nvinfo : EIATTR_PARAM_CBANK
	.align		4
        /*0084*/ 	.byte	0x04, 0x0a
        /*0086*/ 	.short	(.L_23 - .L_22)
	.align		4
.L_22:
        /*0088*/ 	.word	index@(.nv.constant0._Z15register_tilingPiS_S_iii)
        /*008c*/ 	.short	0x0380
        /*008e*/ 	.short	0x0024


	//----- nvinfo : EIATTR_SW_WAR
	.align		4
.L_23:
        /*0090*/ 	.byte	0x04, 0x36
        /*0092*/ 	.short	(.L_25 - .L_24)
.L_24:
        /*0094*/ 	.word	0x00000008
.L_25:


//--------------------- .nv.callgraph             --------------------------
	.section	.nv.callgraph,"",@"SHT_CUDA_CALLGRAPH"
	.align	4
	.sectionentsize	8
	.align		4
        /*0000*/ 	.word	0x00000000
	.align		4
        /*0004*/ 	.word	0xffffffff
	.align		4
        /*0008*/ 	.word	0x00000000
	.align		4
        /*000c*/ 	.word	0xfffffffe
	.align		4
        /*0010*/ 	.word	0x00000000
	.align		4
        /*0014*/ 	.word	0xfffffffd
	.align		4
        /*0018*/ 	.word	0x00000000
	.align		4
        /*001c*/ 	.word	0xfffffffc


//--------------------- .text._Z15register_tilingPiS_S_iii --------------------------
	.section	.text._Z15register_tilingPiS_S_iii,"ax",@progbits
	.align	128
        .global         _Z15register_tilingPiS_S_iii
        .type           _Z15register_tilingPiS_S_iii,@function
        .size           _Z15register_tilingPiS_S_iii,(.L_x_5 - _Z15register_tilingPiS_S_iii)
        .other          _Z15register_tilingPiS_S_iii,@"STO_CUDA_ENTRY STV_DEFAULT"
_Z15register_tilingPiS_S_iii:
.text._Z15register_tilingPiS_S_iii:
[----:B------:R-:W-:Y:S01]  /*0000*/  LDC R1, c[0x0][0x37c] ;  /* 0x0000df00ff017b82 */ /* 0x000fe20000000800 */
[----:B------:R-:W0:Y:S07]  /*0010*/  S2R R0, SR_TID.Y ;  /* 0x0000000000007919 */ /* 0x000e2e0000002200 */
[----:B------:R-:W0:Y:S01]  /*0020*/  LDC R17, c[0x0][0x364] ;  /* 0x0000d900ff117b82 */ /* 0x000e220000000800 */
[----:B------:R-:W1:Y:S01]  /*0030*/  LDCU UR7, c[0x0][0x3a0] ;  /* 0x00007400ff0777ac */ /* 0x000e620008000800 */
[----:B------:R-:W-:Y:S01]  /*0040*/  HFMA2 R25, -RZ, RZ, 0, 0 ;  /* 0x00000000ff197431 */ /* 0x000fe200000001ff */
[----:B------:R-:W2:Y:S01]  /*0050*/  S2R R3, SR_TID.X ;  /* 0x0000000000037919 */ /* 0x000ea20000002100 */
[----:B------:R-:W-:-:S02]  /*0060*/  CS2R R20, SRZ ;  /* 0x0000000000147805 */ /* 0x000fc4000001ff00 */
[----:B------:R-:W-:Y:S01]  /*0070*/  MOV R16, RZ ;  /* 0x000000ff00107202 */ /* 0x000fe20000000f00 */
[----:B------:R-:W3:Y:S01]  /*0080*/  LDCU.64 UR8, c[0x0][0x358] ;  /* 0x00006b00ff0877ac */ /* 0x000ee20008000a00 */
[----:B------:R-:W0:Y:S08]  /*0090*/  S2UR UR4, SR_CTAID.Y ;  /* 0x00000000000479c3 */ /* 0x000e300000002600 */
[----:B------:R-:W2:Y:S01]  /*00a0*/  S2UR UR5, SR_CTAID.X ;  /* 0x00000000000579c3 */ /* 0x000ea20000002500 */
[----:B-1----:R-:W-:-:S07]  /*00b0*/  UISETP.GE.AND UP0, UPT, UR7, 0x1, UPT ;  /* 0x000000010700788c */ /* 0x002fce000bf06270 */
[----:B------:R-:W2:Y:S01]  /*00c0*/  LDC R18, c[0x0][0x360] ;  /* 0x0000d800ff127b82 */ /* 0x000ea20000000800 */
[----:B0-----:R-:W-:-:S05]  /*00d0*/  IMAD R17, R17, UR4, R0 ;  /* 0x0000000411117c24 */ /* 0x001fca000f8e0200 */
[----:B------:R-:W-:Y:S01]  /*00e0*/  SHF.L.U32 R17, R17, 0x1, RZ ;  /* 0x0000000111117819 */ /* 0x000fe200000006ff */
[----:B--2---:R-:W-:-:S05]  /*00f0*/  IMAD R18, R18, UR5, R3 ;  /* 0x0000000512127c24 */ /* 0x004fca000f8e0203 */
[----:B------:R-:W-:Y:S01]  /*0100*/  SHF.L.U32 R18, R18, 0x1, RZ ;  /* 0x0000000112127819 */ /* 0x000fe200000006ff */
[----:B---3--:R-:W-:Y:S06]  /*0110*/  BRA.U !UP0, `(.L_x_0) ;  /* 0x0000000908687547 */ /* 0x008fec000b800000 */
[----:B------:R-:W-:Y:S01]  /*0120*/  UISETP.GE.U32.AND UP1, UPT, UR7, 0x4, UPT ;  /* 0x000000040700788c */ /* 0x000fe2000bf26070 */
[----:B------:R-:W-:Y:S01]  /*0130*/  IMAD.MOV.U32 R19, RZ, RZ, RZ ;  /* 0x000000ffff137224 */ /* 0x000fe200078e00ff */
[----:B------:R-:W-:Y:S01]  /*0140*/  ULOP3.LUT UR4, UR7, 0x3, URZ, 0xc0, !UPT ;  /* 0x0000000307047892 */ /* 0x000fe2000f8ec0ff */
[----:B------:R-:W-:-:S03]  /*0150*/  MOV R25, RZ ;  /* 0x000000ff00197202 */ /* 0x000fc60000000f00 */
[----:B------:R-:W-:-:S03]  /*0160*/  UISETP.NE.AND UP0, UPT, UR4, URZ, UPT ;  /* 0x000000ff0400728c */ /* 0x000fc6000bf05270 */
[----:B------:R-:W-:Y:S08]  /*0170*/  BRA.U !UP1, `(.L_x_1) ;  /* 0x00000005092c7547 */ /* 0x000ff0000b800000 */
[----:B------:R-:W0:Y:S01]  /*0180*/  LDC.64 R2, c[0x0][0x380] ;  /* 0x0000e000ff027b82 */ /* 0x000e220000000a00 */
[----:B------:R-:W-:Y:S01]  /*0190*/  IMAD R15, R17, UR7, RZ ;  /* 0x00000007110f7c24 */ /* 0x000fe2000f8e02ff */
[----:B------:R-:W-:Y:S01]  /*01a0*/  ULOP3.LUT UR5, UR7, 0x7ffffffc, URZ, 0xc0, !UPT ;  /* 0x7ffffffc07057892 */ /* 0x000fe2000f8ec0ff */
[----:B------:R-:W-:Y:S02]  /*01b0*/  HFMA2 R25, -RZ, RZ, 0, 0 ;  /* 0x00000000ff197431 */ /* 0x000fe400000001ff */
[----:B------:R-:W-:Y:S01]  /*01c0*/  IMAD.MOV.U32 R0, RZ, RZ, R18 ;  /* 0x000000ffff007224 */ /* 0x000fe200078e0012 */
[----:B------:R-:W-:Y:S02]  /*01d0*/  CS2R R20, SRZ ;  /* 0x0000000000147805 */ /* 0x000fe4000001ff00 */
[----:B------:R-:W-:Y:S01]  /*01e0*/  MOV R16, RZ ;  /* 0x000000ff00107202 */ /* 0x000fe20000000f00 */
[----:B------:R-:W-:Y:S02]  /*01f0*/  UIADD3 UR6, UPT, UPT, -UR5, URZ, URZ ;  /* 0x000000ff05067290 */ /* 0x000fe4000fffe1ff */
[----:B------:R-:W-:Y:S01]  /*0200*/  MOV R19, UR5 ;  /* 0x0000000500137c02 */ /* 0x000fe20008000f00 */
[C---:B0-----:R-:W-:Y:S01]  /*0210*/  IMAD.WIDE.U32 R4, R15.reuse, 0x4, R2 ;  /* 0x000000040f047825 */ /* 0x041fe200078e0002 */
[----:B------:R-:W-:-:S02]  /*0220*/  IADD3 R15, PT, PT, R15, UR7, RZ ;  /* 0x000000070f0f7c10 */ /* 0x000fc4000fffe0ff */
[----:B------:R-:W-:-:S04]  /*0230*/  IADD3 R4, P0, PT, R4, 0x8, RZ ;  /* 0x0000000804047810 */ /* 0x000fc80007f1e0ff */
[----:B------:R-:W-:-:S09]  /*0240*/  IADD3.X R5, PT, PT, RZ, R5, RZ, P0, !PT ;  /* 0x00000005ff057210 */ /* 0x000fd200007fe4ff */
.L_x_2:
[----:B------:R-:W0:Y:S01]  /*0250*/  LDC.64 R10, c[0x0][0x388] ;  /* 0x0000e200ff0a7b82 */ /* 0x000e220000000a00 */
[----:B------:R-:W-:Y:S01]  /*0260*/  IMAD.WIDE.U32 R6, R15, 0x4, R2 ;  /* 0x000000040f067825 */ /* 0x000fe200078e0002 */
[----:B------:R-:W2:Y:S04]  /*0270*/  LDG.E R13, desc[UR8][R4.64+-0x8] ;  /* 0xfffff808040d7981 */ /* 0x000ea8000c1e1900 */
[----:B------:R-:W3:Y:S02]  /*0280*/  LDG.E R12, desc[UR8][R6.64] ;  /* 0x00000008060c7981 */ /* 0x000ee4000c1e1900 */
[----:B------:R-:W1:Y:S02]  /*0290*/  LDC R23, c[0x0][0x39c] ;  /* 0x0000e700ff177b82 */ /* 0x000e640000000800 */
[----:B------:R-:W4:Y:S04]  /*02a0*/  LDG.E R22, desc[UR8][R4.64+-0x4] ;  /* 0xfffffc0804167981 */ /* 0x000f28000c1e1900 */
[----:B------:R-:W5:Y:S01]  /*02b0*/  LDG.E R29, desc[UR8][R6.64+0x8] ;  /* 0x00000808061d7981 */ /* 0x000f62000c1e1900 */
[----:B0-----:R-:W-:-:S05]  /*02c0*/  IMAD.WIDE R10, R0, 0x4, R10 ;  /* 0x00000004000a7825 */ /* 0x001fca00078e020a */
[----:B------:R-:W4:Y:S04]  /*02d0*/  LDG.E R14, desc[UR8][R10.64] ;  /* 0x000000080a0e7981 */ /* 0x000f28000c1e1900 */
[----:B------:R0:W5:Y:S01]  /*02e0*/  LDG.E R28, desc[UR8][R10.64+0x4] ;  /* 0x000004080a1c7981 */ /* 0x000162000c1e1900 */
[----:B-1----:R-:W-:-:S05]  /*02f0*/  IMAD.WIDE R8, R23, 0x4, R10 ;  /* 0x0000000417087825 */ /* 0x002fca00078e020a */
[----:B------:R-:W5:Y:S01]  /*0300*/  LDG.E R24, desc[UR8][R8.64] ;  /* 0x0000000808187981 */ /* 0x000f62000c1e1900 */
[----:B0-----:R-:W-:Y:S01]  /*0310*/  IMAD.WIDE R10, R23, 0x4, R8 ;  /* 0x00000004170a7825 */ /* 0x001fe200078e0208 */
[----:B--2---:R-:W-:Y:S02]  /*0320*/  I2FP.F32.S32 R27, R13 ;  /* 0x0000000d001b7245 */ /* 0x004fe40000201400 */
[----:B---3--:R-:W-:Y:S02]  /*0330*/  I2FP.F32.S32 R12, R12 ;  /* 0x0000000c000c7245 */ /* 0x008fe40000201400 */
[----:B----4-:R-:W-:Y:S02]  /*0340*/  I2FP.F32.S32 R26, R14 ;  /* 0x0000000e001a7245 */ /* 0x010fe40000201400 */
[----:B------:R-:W2:Y:S01]  /*0350*/  LDG.E R14, desc[UR8][R6.64+0x4] ;  /* 0x00000408060e7981 */ /* 0x000ea2000c1e1900 */
[----:B-----5:R-:W-:Y:S02]  /*0360*/  I2FP.F32.S32 R13, R28 ;  /* 0x0000001c000d7245 */ /* 0x020fe40000201400 */
[C---:B------:R-:W-:Y:S01]  /*0370*/  FFMA R20, R27.reuse, R26, R20 ;  /* 0x0000001a1b147223 */ /* 0x040fe20000000014 */
[----:B------:R-:W-:Y:S01]  /*0380*/  FFMA R21, R26, R12, R21 ;  /* 0x0000000c1a157223 */ /* 0x000fe20000000015 */
[----:B------:R-:W3:Y:S01]  /*0390*/  LDG.E R28, desc[UR8][R10.64+0x4] ;  /* 0x000004080a1c7981 */ /* 0x000ee2000c1e1900 */
[----:B------:R-:W-:-:S03]  /*03a0*/  FFMA R16, R27, R13, R16 ;  /* 0x0000000d1b107223 */ /* 0x000fc60000000010 */
[----:B------:R-:W4:Y:S01]  /*03b0*/  LDG.E R26, desc[UR8][R8.64+0x4] ;  /* 0x00000408081a7981 */ /* 0x000f22000c1e1900 */
[----:B------:R-:W-:Y:S01]  /*03c0*/  FFMA R25, R12, R13, R25 ;  /* 0x0000000d0c197223 */ /* 0x000fe20000000019 */
[C---:B------:R-:W-:Y:S02]  /*03d0*/  IMAD.WIDE R12, R23.reuse, 0x4, R10 ;  /* 0x00000004170c7825 */ /* 0x040fe400078e020a */
[----:B------:R0:W5:Y:S04]  /*03e0*/  LDG.E R27, desc[UR8][R10.64] ;  /* 0x000000080a1b7981 */ /* 0x000168000c1e1900 */
[----:B------:R-:W5:Y:S04]  /*03f0*/  LDG.E R6, desc[UR8][R6.64+0xc] ;  /* 0x00000c0806067981 */ /* 0x000f68000c1e1900 */
[----:B------:R-:W5:Y:S04]  /*0400*/  LDG.E R8, desc[UR8][R4.64] ;  /* 0x0000000804087981 */ /* 0x000f68000c1e1900 */
[----:B------:R-:W5:Y:S04]  /*0410*/  LDG.E R9, desc[UR8][R12.64] ;  /* 0x000000080c097981 */ /* 0x000f68000c1e1900 */
[----:B------:R1:W5:Y:S04]  /*0420*/  LDG.E R7, desc[UR8][R4.64+0x4] ;  /* 0x0000040804077981 */ /* 0x000368000c1e1900 */
[----:B------:R-:W5:Y:S01]  /*0430*/  LDG.E R12, desc[UR8][R12.64+0x4] ;  /* 0x000004080c0c7981 */ /* 0x000f62000c1e1900 */
[----:B------:R-:W-:Y:S01]  /*0440*/  I2FP.F32.S32 R22, R22 ;  /* 0x0000001600167245 */ /* 0x000fe20000201400 */
[----:B------:R-:W-:Y:S01]  /*0450*/  UIADD3 UR6, UPT, UPT, UR6, 0x4, URZ ;  /* 0x0000000406067890 */ /* 0x000fe2000fffe0ff */
[----:B------:R-:W-:Y:S01]  /*0460*/  I2FP.F32.S32 R24, R24 ;  /* 0x0000001800187245 */ /* 0x000fe20000201400 */
[----:B------:R-:W-:Y:S01]  /*0470*/  IMAD R0, R23, 0x4, R0 ;  /* 0x0000000417007824 */ /* 0x000fe200078e0200 */
[----:B0-----:R-:W-:Y:S01]  /*0480*/  I2FP.F32.S32 R10, R29 ;  /* 0x0000001d000a7245 */ /* 0x001fe20000201400 */
[----:B------:R-:W-:-:S02]  /*0490*/  UISETP.NE.AND UP1, UPT, UR6, URZ, UPT ;  /* 0x000000ff0600728c */ /* 0x000fc4000bf25270 */
[----:B------:R-:W-:Y:S01]  /*04a0*/  FFMA R20, R22, R24, R20 ;  /* 0x0000001816147223 */ /* 0x000fe20000000014 */
[----:B-1----:R-:W-:Y:S02]  /*04b0*/  IADD3 R4, P0, PT, R4, 0x10, RZ ;  /* 0x0000001004047810 */ /* 0x002fe40007f1e0ff */
[----:B------:R-:W-:Y:S02]  /*04c0*/  IADD3 R15, PT, PT, R15, 0x4, RZ ;  /* 0x000000040f0f7810 */ /* 0x000fe40007ffe0ff */
[----:B------:R-:W-:Y:S02]  /*04d0*/  IADD3.X R5, PT, PT, RZ, R5, RZ, P0, !PT ;  /* 0x00000005ff057210 */ /* 0x000fe400007fe4ff */
[----:B--2---:R-:W-:-:S05]  /*04e0*/  I2FP.F32.S32 R14, R14 ;  /* 0x0000000e000e7245 */ /* 0x004fca0000201400 */
[----:B------:R-:W-:Y:S01]  /*04f0*/  FFMA R21, R24, R14, R21 ;  /* 0x0000000e18157223 */ /* 0x000fe20000000015 */
[----:B----4-:R-:W-:Y:S02]  /*0500*/  I2FP.F32.S32 R23, R26 ;  /* 0x0000001a00177245 */ /* 0x010fe40000201400 */
[----:B---3--:R-:W-:-:S03]  /*0510*/  I2FP.F32.S32 R28, R28 ;  /* 0x0000001c001c7245 */ /* 0x008fc60000201400 */
[-C--:B------:R-:W-:Y:S01]  /*0520*/  FFMA R25, R14, R23.reuse, R25 ;  /* 0x000000170e197223 */ /* 0x080fe20000000019 */
[----:B------:R-:W-:Y:S01]  /*0530*/  FFMA R16, R22, R23, R16 ;  /* 0x0000001716107223 */ /* 0x000fe20000000010 */
[----:B-----5:R-:W-:Y:S02]  /*0540*/  I2FP.F32.S32 R11, R8 ;  /* 0x00000008000b7245 */ /* 0x020fe40000201400 */
[----:B------:R-:W-:Y:S01]  /*0550*/  I2FP.F32.S32 R8, R27 ;  /* 0x0000001b00087245 */ /* 0x000fe20000201400 */
[----:B------:R-:W-:-:S04]  /*0560*/  FFMA R25, R10, R28, R25 ;  /* 0x0000001c0a197223 */ /* 0x000fc80000000019 */
[C---:B------:R-:W-:Y:S01]  /*0570*/  FFMA R20, R11.reuse, R8, R20 ;  /* 0x000000080b147223 */ /* 0x040fe20000000014 */
[----:B------:R-:W-:Y:S01]  /*0580*/  FFMA R21, R8, R10, R21 ;  /* 0x0000000a08157223 */ /* 0x000fe20000000015 */
[----:B------:R-:W-:Y:S01]  /*0590*/  I2FP.F32.S32 R8, R6 ;  /* 0x0000000600087245 */ /* 0x000fe20000201400 */
[----:B------:R-:W-:Y:S01]  /*05a0*/  FFMA R16, R11, R28, R16 ;  /* 0x0000001c0b107223 */ /* 0x000fe20000000010 */
[----:B------:R-:W-:Y:S02]  /*05b0*/  I2FP.F32.S32 R6, R9 ;  /* 0x0000000900067245 */ /* 0x000fe40000201400 */
[----:B------:R-:W-:Y:S02]  /*05c0*/  I2FP.F32.S32 R7, R7 ;  /* 0x0000000700077245 */ /* 0x000fe40000201400 */
[----:B------:R-:W-:Y:S01]  /*05d0*/  I2FP.F32.S32 R12, R12 ;  /* 0x0000000c000c7245 */ /* 0x000fe20000201400 */
[----:B------:R-:W-:Y:S02]  /*05e0*/  FFMA R21, R6, R8, R21 ;  /* 0x0000000806157223 */ /* 0x000fe40000000015 */
[----:B------:R-:W-:-:S02]  /*05f0*/  FFMA R20, R7, R6, R20 ;  /* 0x0000000607147223 */ /* 0x000fc40000000014 */
[-C--:B------:R-:W-:Y:S01]  /*0600*/  FFMA R25, R8, R12.reuse, R25 ;  /* 0x0000000c08197223 */ /* 0x080fe20000000019 */
[----:B------:R-:W-:Y:S01]  /*0610*/  FFMA R16, R7, R12, R16 ;  /* 0x0000000c07107223 */ /* 0x000fe20000000010 */
[----:B------:R-:W-:Y:S06]  /*0620*/  BRA.U UP1, `(.L_x_2) ;  /* 0xfffffffd01087547 */ /* 0x000fec000b83ffff */
.L_x_1:
[----:B------:R-:W-:Y:S05]  /*0630*/  BRA.U !UP0, `(.L_x_0) ;  /* 0x0000000508207547 */ /* 0x000fea000b800000 */
[----:B------:R-:W-:Y:S02]  /*0640*/  UISETP.NE.AND UP0, UPT, UR4, 0x1, UPT ;  /* 0x000000010400788c */ /* 0x000fe4000bf05270 */
[----:B------:R-:W-:-:S04]  /*0650*/  ULOP3.LUT UR5, UR7, 0x1, URZ, 0xc0, !UPT ;  /* 0x0000000107057892 */ /* 0x000fc8000f8ec0ff */
[----:B------:R-:W-:-:S03]  /*0660*/  UISETP.NE.U32.AND UP1, UPT, UR5, 0x1, UPT ;  /* 0x000000010500788c */ /* 0x000fc6000bf25070 */
[----:B------:R-:W-:Y:S08]  /*0670*/  BRA.U !UP0, `(.L_x_3) ;  /* 0x0000000108b87547 */ /* 0x000ff0000b800000 */
[----:B------:R-:W0:Y:S01]  /*0680*/  LDC R11, c[0x0][0x39c] ;  /* 0x0000e700ff0b7b82 */ /* 0x000e220000000800 */
[----:B------:R-:W1:Y:S01]  /*0690*/  LDCU.64 UR4, c[0x0][0x380] ;  /* 0x00007000ff0477ac */ /* 0x000e620008000a00 */
[----:B------:R-:W-:-:S05]  /*06a0*/  IMAD R2, R17, UR7, RZ ;  /* 0x0000000711027c24 */ /* 0x000fca000f8e02ff */
[CC--:B------:R-:W-:Y:S01]  /*06b0*/  IADD3 R0, P0, PT, R19.reuse, R2.reuse, RZ ;  /* 0x0000000213007210 */ /* 0x0c0fe20007f1e0ff */
[----:B------:R-:W2:Y:S01]  /*06c0*/  LDC.64 R6, c[0x0][0x388] ;  /* 0x0000e200ff067b82 */ /* 0x000ea20000000a00 */
[----:B------:R-:W-:Y:S02]  /*06d0*/  IADD3 R15, PT, PT, R19, R2, RZ ;  /* 0x00000002130f7210 */ /* 0x000fe40007ffe0ff */
[----:B------:R-:W-:Y:S01]  /*06e0*/  IADD3 R4, PT, PT, R2, UR7, RZ ;  /* 0x0000000702047c10 */ /* 0x000fe2000fffe0ff */
[----:B------:R-:W-:-:S04]  /*06f0*/  IMAD.X R3, RZ, RZ, RZ, P0 ;  /* 0x000000ffff037224 */ /* 0x000fc800000e06ff */
[----:B------:R-:W3:Y:S01]  /*0700*/  LDC.64 R8, c[0x0][0x380] ;  /* 0x0000e000ff087b82 */ /* 0x000ee20000000a00 */
[----:B-1----:R-:W-:-:S04]  /*0710*/  LEA R2, P0, R0, UR4, 0x2 ;  /* 0x0000000400027c11 */ /* 0x002fc8000f8010ff */
[----:B------:R-:W-:Y:S01]  /*0720*/  LEA.HI.X R3, R0, UR5, R3, 0x2, P0 ;  /* 0x0000000500037c11 */ /* 0x000fe200080f1403 */
[C---:B0-----:R-:W-:Y:S01]  /*0730*/  IMAD R5, R19.reuse, R11, R18 ;  /* 0x0000000b13057224 */ /* 0x041fe200078e0212 */
[----:B------:R-:W-:-:S03]  /*0740*/  IADD3 R0, P0, PT, R19, R4, RZ ;  /* 0x0000000413007210 */ /* 0x000fc60007f1e0ff */
[----:B------:R-:W4:Y:S01]  /*0750*/  LDG.E R2, desc[UR8][R2.64+0x4] ;  /* 0x0000040802027981 */ /* 0x000f22000c1e1900 */
[----:B--2---:R-:W-:Y:S01]  /*0760*/  IMAD.WIDE R6, R5, 0x4, R6 ;  /* 0x0000000405067825 */ /* 0x004fe200078e0206 */
[C---:B------:R-:W-:Y:S02]  /*0770*/  IADD3 R5, PT, PT, R15.reuse, UR7, RZ ;  /* 0x000000070f057c10 */ /* 0x040fe4000fffe0ff */
[----:B------:R-:W-:Y:S02]  /*0780*/  IADD3.X R23, PT, PT, RZ, RZ, RZ, P0, !PT ;  /* 0x000000ffff177210 */ /* 0x000fe400007fe4ff */
[C---:B------:R-:W-:Y:S01]  /*0790*/  LEA R4, P0, R0.reuse, UR4, 0x2 ;  /* 0x0000000400047c11 */ /* 0x040fe2000f8010ff */
[--C-:B---3--:R-:W-:Y:S01]  /*07a0*/  IMAD.WIDE.U32 R12, R15, 0x4, R8.reuse ;  /* 0x000000040f0c7825 */ /* 0x108fe200078e0008 */
[----:B------:R-:W2:Y:S03]  /*07b0*/  LDG.E R14, desc[UR8][R6.64+0x4] ;  /* 0x00000408060e7981 */ /* 0x000ea6000c1e1900 */
[----:B------:R-:W-:Y:S01]  /*07c0*/  IMAD.WIDE.U32 R8, R5, 0x4, R8 ;  /* 0x0000000405087825 */ /* 0x000fe200078e0008 */
[----:B------:R-:W-:Y:S01]  /*07d0*/  LEA.HI.X R5, R0, UR5, R23, 0x2, P0 ;  /* 0x0000000500057c11 */ /* 0x000fe200080f1417 */
[----:B------:R-:W3:Y:S02]  /*07e0*/  LDG.E R12, desc[UR8][R12.64] ;  /* 0x000000080c0c7981 */ /* 0x000ee4000c1e1900 */
[----:B------:R-:W-:-:S02]  /*07f0*/  IMAD.WIDE R10, R11, 0x4, R6 ;  /* 0x000000040b0a7825 */ /* 0x000fc400078e0206 */
[----:B------:R2:W5:Y:S04]  /*0800*/  LDG.E R15, desc[UR8][R6.64] ;  /* 0x00000008060f7981 */ /* 0x000568000c1e1900 */
[----:B------:R-:W5:Y:S04]  /*0810*/  LDG.E R8, desc[UR8][R8.64] ;  /* 0x0000000808087981 */ /* 0x000f68000c1e1900 */
[----:B------:R-:W5:Y:S04]  /*0820*/  LDG.E R22, desc[UR8][R10.64] ;  /* 0x000000080a167981 */ /* 0x000f68000c1e1900 */
[----:B------:R-:W5:Y:S04]  /*0830*/  LDG.E R23, desc[UR8][R10.64+0x4] ;  /* 0x000004080a177981 */ /* 0x000f68000c1e1900 */
[----:B------:R-:W5:Y:S01]  /*0840*/  LDG.E R4, desc[UR8][R4.64+0x4] ;  /* 0x0000040804047981 */ /* 0x000f62000c1e1900 */
[----:B------:R-:W-:-:S02]  /*0850*/  IADD3 R19, PT, PT, R19, 0x2, RZ ;  /* 0x0000000213137810 */ /* 0x000fc40007ffe0ff */
[----:B----4-:R-:W-:Y:S02]  /*0860*/  I2FP.F32.S32 R3, R2 ;  /* 0x0000000200037245 */ /* 0x010fe40000201400 */
[----:B--2---:R-:W-:Y:S02]  /*0870*/  I2FP.F32.S32 R7, R14 ;  /* 0x0000000e00077245 */ /* 0x004fe40000201400 */
[----:B---3--:R-:W-:Y:S02]  /*0880*/  I2FP.F32.S32 R13, R12 ;  /* 0x0000000c000d7245 */ /* 0x008fe40000201400 */
[----:B-----5:R-:W-:Y:S02]  /*0890*/  I2FP.F32.S32 R0, R15 ;  /* 0x0000000f00007245 */ /* 0x020fe40000201400 */
[----:B------:R-:W-:-:S03]  /*08a0*/  I2FP.F32.S32 R6, R8 ;  /* 0x0000000800067245 */ /* 0x000fc60000201400 */
[C---:B------:R-:W-:Y:S01]  /*08b0*/  FFMA R20, R13.reuse, R0, R20 ;  /* 0x000000000d147223 */ /* 0x040fe20000000014 */
[-C--:B------:R-:W-:Y:S01]  /*08c0*/  FFMA R16, R13, R7.reuse, R16 ;  /* 0x000000070d107223 */ /* 0x080fe20000000010 */
[----:B------:R-:W-:Y:S01]  /*08d0*/  I2FP.F32.S32 R22, R22 ;  /* 0x0000001600167245 */ /* 0x000fe20000201400 */
[----:B------:R-:W-:Y:S01]  /*08e0*/  FFMA R21, R0, R6, R21 ;  /* 0x0000000600157223 */ /* 0x000fe20000000015 */
[----:B------:R-:W-:Y:S01]  /*08f0*/  FFMA R25, R6, R7, R25 ;  /* 0x0000000706197223 */ /* 0x000fe20000000019 */
[----:B------:R-:W-:Y:S02]  /*0900*/  I2FP.F32.S32 R23, R23 ;  /* 0x0000001700177245 */ /* 0x000fe40000201400 */
[----:B------:R-:W-:Y:S01]  /*0910*/  I2FP.F32.S32 R2, R4 ;  /* 0x0000000400027245 */ /* 0x000fe20000201400 */
[C---:B------:R-:W-:Y:S02]  /*0920*/  FFMA R20, R3.reuse, R22, R20 ;  /* 0x0000001603147223 */ /* 0x040fe40000000014 */
[----:B------:R-:W-:-:S02]  /*0930*/  FFMA R16, R3, R23, R16 ;  /* 0x0000001703107223 */ /* 0x000fc40000000010 */
[----:B------:R-:W-:Y:S01]  /*0940*/  FFMA R21, R22, R2, R21 ;  /* 0x0000000216157223 */ /* 0x000fe20000000015 */
[----:B------:R-:W-:-:S07]  /*0950*/  FFMA R25, R2, R23, R25 ;  /* 0x0000001702197223 */ /* 0x000fce0000000019 */
.L_x_3:
[----:B------:R-:W-:Y:S05]  /*0960*/  BRA.U UP1, `(.L_x_0) ;  /* 0x0000000101547547 */ /* 0x000fea000b800000 */
[----:B------:R-:W0:Y:S01]  /*0970*/  LDC.64 R6, c[0x0][0x380] ;  /* 0x0000e000ff067b82 */ /* 0x000e220000000a00 */
[----:B------:R-:W1:Y:S01]  /*0980*/  LDCU UR4, c[0x0][0x39c] ;  /* 0x00007380ff0477ac */ /* 0x000e620008000800 */
[----:B------:R-:W-:-:S05]  /*0990*/  IMAD R3, R17, UR7, R19 ;  /* 0x0000000711037c24 */ /* 0x000fca000f8e0213 */
[----:B------:R-:W-:Y:S01]  /*09a0*/  IADD3 R9, PT, PT, R3, UR7, RZ ;  /* 0x0000000703097c10 */ /* 0x000fe2000fffe0ff */
[----:B------:R-:W2:Y:S01]  /*09b0*/  LDC.64 R4, c[0x0][0x388] ;  /* 0x0000e200ff047b82 */ /* 0x000ea20000000a00 */
[----:B-1----:R-:W-:Y:S02]  /*09c0*/  IMAD R19, R19, UR4, R18 ;  /* 0x0000000413137c24 */ /* 0x002fe4000f8e0212 */
[----:B0-----:R-:W-:-:S04]  /*09d0*/  IMAD.WIDE.U32 R2, R3, 0x4, R6 ;  /* 0x0000000403027825 */ /* 0x001fc800078e0006 */
[----:B------:R-:W-:Y:S02]  /*09e0*/  IMAD.WIDE.U32 R6, R9, 0x4, R6 ;  /* 0x0000000409067825 */ /* 0x000fe400078e0006 */
[----:B------:R-:W3:Y:S02]  /*09f0*/  LDG.E R2, desc[UR8][R2.64] ;  /* 0x0000000802027981 */ /* 0x000ee4000c1e1900 */
[----:B--2---:R-:W-:Y:S02]  /*0a00*/  IMAD.WIDE R4, R19, 0x4, R4 ;  /* 0x0000000413047825 */ /* 0x004fe400078e0204 */
[----:B------:R-:W2:Y:S04]  /*0a10*/  LDG.E R6, desc[UR8][R6.64] ;  /* 0x0000000806067981 */ /* 0x000ea8000c1e1900 */
[----:B------:R-:W4:Y:S04]  /*0a20*/  LDG.E R8, desc[UR8][R4.64+0x4] ;  /* 0x0000040804087981 */ /* 0x000f28000c1e1900 */
[----:B------:R-:W5:Y:S01]  /*0a30*/  LDG.E R0, desc[UR8][R4.64] ;  /* 0x0000000804007981 */ /* 0x000f62000c1e1900 */
[----:B---3--:R-:W-:-:S02]  /*0a40*/  I2FP.F32.S32 R9, R2 ;  /* 0x0000000200097245 */ /* 0x008fc40000201400 */
[----:B----4-:R-:W-:Y:S02]  /*0a50*/  I2FP.F32.S32 R11, R8 ;  /* 0x00000008000b7245 */ /* 0x010fe40000201400 */
[----:B--2---:R-:W-:Y:S02]  /*0a60*/  I2FP.F32.S32 R8, R6 ;  /* 0x0000000600087245 */ /* 0x004fe40000201400 */
[----:B-----5:R-:W-:Y:S01]  /*0a70*/  I2FP.F32.S32 R0, R0 ;  /* 0x0000000000007245 */ /* 0x020fe20000201400 */
[CC--:B------:R-:W-:Y:S02]  /*0a80*/  FFMA R16, R9.reuse, R11.reuse, R16 ;  /* 0x0000000b09107223 */ /* 0x0c0fe40000000010 */
[----:B------:R-:W-:Y:S02]  /*0a90*/  FFMA R25, R8, R11, R25 ;  /* 0x0000000b08197223 */ /* 0x000fe40000000019 */
[----:B------:R-:W-:Y:S01]  /*0aa0*/  FFMA R20, R9, R0, R20 ;  /* 0x0000000009147223 */ /* 0x000fe20000000014 */
[----:B------:R-:W-:-:S07]  /*0ab0*/  FFMA R21, R0, R8, R21 ;  /* 0x0000000800157223 */ /* 0x000fce0000000015 */
.L_x_0:
[----:B------:R-:W0:Y:S01]  /*0ac0*/  LDC R5, c[0x0][0x39c] ;  /* 0x0000e700ff057b82 */ /* 0x000e220000000800 */
[----:B------:R-:W1:Y:S07]  /*0ad0*/  F2I.TRUNC.NTZ R7, R20 ;  /* 0x0000001400077305 */ /* 0x000e6e000020f100 */
[----:B------:R-:W2:Y:S01]  /*0ae0*/  LDC.64 R2, c[0x0][0x390] ;  /* 0x0000e400ff027b82 */ /* 0x000ea20000000a00 */
[----:B------:R-:W3:Y:S08]  /*0af0*/  F2I.TRUNC.NTZ R9, R16 ;  /* 0x0000001000097305 */ /* 0x000ef0000020f100 */
[----:B------:R-:W4:Y:S01]  /*0b00*/  F2I.TRUNC.NTZ R21, R21 ;  /* 0x0000001500157305 */ /* 0x000f22000020f100 */
[----:B0-----:R-:W-:-:S07]  /*0b10*/  IMAD R17, R17, R5, R18 ;  /* 0x0000000511117224 */ /* 0x001fce00078e0212 */
[----:B------:R-:W0:Y:S01]  /*0b20*/  F2I.TRUNC.NTZ R25, R25 ;  /* 0x0000001900197305 */ /* 0x000e22000020f100 */
[----:B--2---:R-:W-:-:S05]  /*0b30*/  IMAD.WIDE R2, R17, 0x4, R2 ;  /* 0x0000000411027825 */ /* 0x004fca00078e0202 */
[----:B-1----:R-:W-:Y:S01]  /*0b40*/  STG.E desc[UR8][R2.64], R7 ;  /* 0x0000000702007986 */ /* 0x002fe2000c101908 */
[----:B------:R-:W-:-:S03]  /*0b50*/  IMAD.WIDE R4, R5, 0x4, R2 ;  /* 0x0000000405047825 */ /* 0x000fc600078e0202 */
[----:B---3--:R-:W-:Y:S04]  /*0b60*/  STG.E desc[UR8][R2.64+0x4], R9 ;  /* 0x0000040902007986 */ /* 0x008fe8000c101908 */
[----:B----4-:R-:W-:Y:S04]  /*0b70*/  STG.E desc[UR8][R4.64], R21 ;  /* 0x0000001504007986 */ /* 0x010fe8000c101908 */
[----:B0-----:R-:W-:Y:S01]  /*0b80*/  STG.E desc[UR8][R4.64+0x4], R25 ;  /* 0x0000041904007986 */ /* 0x001fe2000c101908 */
[----:B------:R-:W-:Y:S05]  /*0b90*/  EXIT ;  /* 0x000000000000794d */ /* 0x000fea0003800000 */
.L_x_4:
[----:B------:R-:W-:-:S00]  /*0ba0*/  BRA `(.L_x_4) ;  /* 0xfffffffc00fc7947 */ /* 0x000fc0000383ffff */
[----:B------:R-:W-:-:S00]  /*0bb0*/  NOP ;  /* 0x0000000000007918 */ /* 0x000fc00000000000 */
        /* <DEDUP_REMOVED lines=12> */
.L_x_5:


//--------------------- .nv.shared.reserved.0     --------------------------
	.section	.nv.shared.reserved.0,"aw",@nobits
	.weak		__nv_reservedSMEM_offset_0_alias
	.size		__nv_reservedSMEM_offset_0_alias, 0, 64
	.other		__nv_reservedSMEM_offset_0_alias,@"STO_CUDA_RESERVED_SHARED STV_DEFAULT"
__nv_reservedSMEM_offset_0_alias:
	.zero		0
	.zero		64


//--------------------- .nv.constant0._Z15register_tilingPiS_S_iii --------------------------
	.section	.nv.constant0._Z15register_tilingPiS_S_iii,"a",@progbits
	.sectionflags	@""
	.align	4
.nv.constant0._Z15register_tilingPiS_S_iii:
	.zero		932


//--------------------- SYMBOLS --------------------------

	.type		.nv.reservedSmem.offset0,@object
	.size		.nv.reservedSmem.offset0,0x4
